//
// Generated by NVIDIA NVVM Compiler
//
// Compiler Build ID: CL-36424714
// Cuda compilation tools, release 13.0, V13.0.88
// Based on NVVM 20.0.0
//

.version 9.0
.target sm_100
.address_size 64

	// .globl	_Z11findSimilarPfS_iiS_

.visible .entry _Z11findSimilarPfS_iiS_(
	.param .u64 .ptr .align 1 _Z11findSimilarPfS_iiS__param_0,
	.param .u64 .ptr .align 1 _Z11findSimilarPfS_iiS__param_1,
	.param .u32 _Z11findSimilarPfS_iiS__param_2,
	.param .u32 _Z11findSimilarPfS_iiS__param_3,
	.param .u64 .ptr .align 1 _Z11findSimilarPfS_iiS__param_4
)
{
	.reg .pred 	%p<5>;
	.reg .b32 	%r<13>;
	.reg .b32 	%f<3>;
	.reg .b64 	%rd<13>;

	ld.param.u64 	%rd1, [_Z11findSimilarPfS_iiS__param_0];
	ld.param.u64 	%rd2, [_Z11findSimilarPfS_iiS__param_1];
	ld.param.u32 	%r4, [_Z11findSimilarPfS_iiS__param_2];
	ld.param.u32 	%r3, [_Z11findSimilarPfS_iiS__param_3];
	ld.param.u64 	%rd3, [_Z11findSimilarPfS_iiS__param_4];
	mov.u32 	%r5, %ctaid.y;
	mov.u32 	%r6, %ntid.y;
	mov.u32 	%r7, %tid.y;
	mad.lo.s32 	%r1, %r5, %r6, %r7;
	mov.u32 	%r8, %ctaid.x;
	mov.u32 	%r9, %ntid.x;
	mov.u32 	%r10, %tid.x;
	mad.lo.s32 	%r2, %r8, %r9, %r10;
	setp.ge.s32 	%p1, %r1, %r4;
	setp.ge.s32 	%p2, %r2, %r3;
	or.pred  	%p3, %p1, %p2;
	@%p3 bra 	$L__BB0_3;
	cvta.to.global.u64 	%rd4, %rd1;
	cvta.to.global.u64 	%rd5, %rd2;
	mad.lo.s32 	%r11, %r3, %r1, %r2;
	mul.wide.s32 	%rd6, %r11, 4;
	add.s64 	%rd7, %rd4, %rd6;
	ld.global.f32 	%f1, [%rd7];
	mul.wide.s32 	%rd8, %r2, 4;
	add.s64 	%rd9, %rd5, %rd8;
	ld.global.f32 	%f2, [%rd9];
	setp.eq.f32 	%p4, %f1, %f2;
	@%p4 bra 	$L__BB0_3;
	cvta.to.global.u64 	%rd10, %rd3;
	mul.wide.u32 	%rd11, %r1, 4;
	add.s64 	%rd12, %rd10, %rd11;
	mov.b32 	%r12, 0;
	st.global.u32 	[%rd12], %r12;
$L__BB0_3:
	ret;

}


// ===== COMPILED SASS (sm_100) =====

	.target	sm_100

	.elftype	@"ET_EXEC"


//--------------------- .note.nv.tkinfo           --------------------------
	.section	.note.nv.tkinfo,"",@"SHT_NOTE"
	.sectionflags	@"SHF_NOTE_NV_TKINFO"
	.tkinfo
        /*0018*/ 	.word	0x00000002
        /*0030*/ 	.string	""
        /*0030*/ 	.string	"ptxas"
        /*0030*/ 	.string	"Cuda compilation tools, release 13.0, V13.0.88"
        /*0030*/ 	.string	"Build cuda_13.0.r13.0/compiler.36424714_0"
        /*0030*/ 	.string	"-arch sm_100 -m 64 "



//--------------------- .note.nv.cuinfo           --------------------------
	.section	.note.nv.cuinfo,"",@"SHT_NOTE"
	.sectionflags	@"SHF_NOTE_NV_CUINFO"
        /*0018*/ 	.short	0x0002
        /*001a*/ 	.short	0x0064
        /*001c*/ 	.short	0x0082
	.zero		2


//--------------------- .nv.info                  --------------------------
	.section	.nv.info,"",@"SHT_CUDA_INFO"
	.align	4


	//----- nvinfo : EIATTR_REGCOUNT
	.align		4
        /*0000*/ 	.byte	0x04, 0x2f
        /*0002*/ 	.short	(.L_1 - .L_0)
	.align		4
.L_0:
        /*0004*/ 	.word	index@(_Z11findSimilarPfS_iiS_)
        /*0008*/ 	.word	0x0000000c


	//----- nvinfo : EIATTR_FRAME_SIZE
	.align		4
.L_1:
        /*000c*/ 	.byte	0x04, 0x11
        /*000e*/ 	.short	(.L_3 - .L_2)
	.align		4
.L_2:
        /*0010*/ 	.word	index@(_Z11findSimilarPfS_iiS_)
        /*0014*/ 	.word	0x00000000


	//----- nvinfo : EIATTR_MIN_STACK_SIZE
	.align		4
.L_3:
        /*0018*/ 	.byte	0x04, 0x12
        /*001a*/ 	.short	(.L_5 - .L_4)
	.align		4
.L_4:
        /*001c*/ 	.word	index@(_Z11findSimilarPfS_iiS_)
        /*0020*/ 	.word	0x00000000
.L_5:


//--------------------- .nv.compat                --------------------------
	.section	.nv.compat,"",@"SHT_CUDA_COMPAT_INFO"
	.align	4
        /*0000*/ 	.byte	0x02, 0x09, 0x00, 0x00, 0x02, 0x02, 0x01, 0x00, 0x02, 0x05, 0x05, 0x00, 0x03, 0x07, 0x01, 0x01
        /*0010*/ 	.byte	0x02, 0x03, 0x00, 0x00, 0x02, 0x06, 0x01, 0x00, 0x04, 0x0b, 0x08, 0x00, 0x09, 0x00, 0x00, 0x00
        /*0020*/ 	.byte	0x00, 0x00, 0x00, 0x00


//--------------------- .nv.info._Z11findSimilarPfS_iiS_ --------------------------
	.section	.nv.info._Z11findSimilarPfS_iiS_,"",@"SHT_CUDA_INFO"
	.sectionflags	@""
	.align	4


	//----- nvinfo : EIATTR_CUDA_API_VERSION
	.align		4
        /*0000*/ 	.byte	0x04, 0x37
        /*0002*/ 	.short	(.L_7 - .L_6)
.L_6:
        /*0004*/ 	.word	0x00000082


	//----- nvinfo : EIATTR_KPARAM_INFO
	.align		4
.L_7:
        /*0008*/ 	.byte	0x04, 0x17
        /*000a*/ 	.short	(.L_9 - .L_8)
.L_8:
        /*000c*/ 	.word	0x00000000
        /*0010*/ 	.short	0x0004
        /*0012*/ 	.short	0x0018
        /*0014*/ 	.byte	0x00, 0xf5, 0x21, 0x00


	//----- nvinfo : EIATTR_KPARAM_INFO
	.align		4
.L_9:
        /*0018*/ 	.byte	0x04, 0x17
        /*001a*/ 	.short	(.L_11 - .L_10)
.L_10:
        /*001c*/ 	.word	0x00000000
        /*0020*/ 	.short	0x0003
        /*0022*/ 	.short	0x0014
        /*0024*/ 	.byte	0x00, 0xf0, 0x11, 0x00


	//----- nvinfo : EIATTR_KPARAM_INFO
	.align		4
.L_11:
        /*0028*/ 	.byte	0x04, 0x17
        /*002a*/ 	.short	(.L_13 - .L_12)
.L_12:
        /*002c*/ 	.word	0x00000000
        /*0030*/ 	.short	0x0002
        /*0032*/ 	.short	0x0010
        /*0034*/ 	.byte	0x00, 0xf0, 0x11, 0x00


	//----- nvinfo : EIATTR_KPARAM_INFO
	.align		4
.L_13:
        /*0038*/ 	.byte	0x04, 0x17
        /*003a*/ 	.short	(.L_15 - .L_14)
.L_14:
        /*003c*/ 	.word	0x00000000
        /*0040*/ 	.short	0x0001
        /*0042*/ 	.short	0x0008
        /*0044*/ 	.byte	0x00, 0xf5, 0x21, 0x00


	//----- nvinfo : EIATTR_KPARAM_INFO
	.align		4
.L_15:
        /*0048*/ 	.byte	0x04, 0x17
        /*004a*/ 	.short	(.L_17 - .L_16)
.L_16:
        /*004c*/ 	.word	0x00000000
        /*0050*/ 	.short	0x0000
        /*0052*/ 	.short	0x0000
        /*0054*/ 	.byte	0x00, 0xf5, 0x21, 0x00


	//----- nvinfo : EIATTR_SPARSE_MMA_MASK
	.align		4
.L_17:
        /*0058*/ 	.byte	0x03, 0x50
        /*005a*/ 	.short	0x0000


	//----- nvinfo : EIATTR_MAXREG_COUNT
	.align		4
        /*005c*/ 	.byte	0x03, 0x1b
        /*005e*/ 	.short	0x00ff


	//----- nvinfo : EIATTR_MERCURY_ISA_VERSION
	.align		4
        /*0060*/ 	.byte	0x03, 0x5f
        /*0062*/ 	.short	0x0101


	//----- nvinfo : EIATTR_VRC_CTA_INIT_COUNT
	.align		4
        /*0064*/ 	.byte	0x02, 0x4a
	.zero		1
	.zero		1


	//----- nvinfo : EIATTR_EXIT_INSTR_OFFSETS
	.align		4
        /*0068*/ 	.byte	0x04, 0x1c
        /*006a*/ 	.short	(.L_19 - .L_18)


	//   ....[0]....
.L_18:
        /*006c*/ 	.word	0x000000c0


	//   ....[1]....
        /*0070*/ 	.word	0x00000160


	//   ....[2]....
        /*0074*/ 	.word	0x000001a0


	//----- nvinfo : EIATTR_CBANK_PARAM_SIZE
	.align		4
.L_19:
        /*0078*/ 	.byte	0x03, 0x19
        /*007a*/ 	.short	0x0020


	//----- nvinfo : EIATTR_PARAM_CBANK
	.align		4
        /*007c*/ 	.byte	0x04, 0x0a
        /*007e*/ 	.short	(.L_21 - .L_20)
	.align		4
.L_20:
        /*0080*/ 	.word	index@(.nv.constant0._Z11findSimilarPfS_iiS_)
        /*0084*/ 	.short	0x0380
        /*0086*/ 	.short	0x0020


	//----- nvinfo : EIATTR_SW_WAR
	.align		4
.L_21:
        /*0088*/ 	.byte	0x04, 0x36
        /*008a*/ 	.short	(.L_23 - .L_22)
.L_22:
        /*008c*/ 	.word	0x00000008
.L_23:


//--------------------- .nv.callgraph             --------------------------
	.section	.nv.callgraph,"",@"SHT_CUDA_CALLGRAPH"
	.align	4
	.sectionentsize	8
	.align		4
        /*0000*/ 	.word	0x00000000
	.align		4
        /*0004*/ 	.word	0xffffffff
	.align		4
        /*0008*/ 	.word	0x00000000
	.align		4
        /*000c*/ 	.word	0xfffffffe
	.align		4
        /*0010*/ 	.word	0x00000000
	.align		4
        /*0014*/ 	.word	0xfffffffd
	.align		4
        /*0018*/ 	.word	0x00000000
	.align		4
        /*001c*/ 	.word	0xfffffffc


//--------------------- .text._Z11findSimilarPfS_iiS_ --------------------------
	.section	.text._Z11findSimilarPfS_iiS_,"ax",@progbits
	.align	128
        .global         _Z11findSimilarPfS_iiS_
        .type           _Z11findSimilarPfS_iiS_,@function
        .size           _Z11findSimilarPfS_iiS_,(.L_x_1 - _Z11findSimilarPfS_iiS_)
        .other          _Z11findSimilarPfS_iiS_,@"STO_CUDA_ENTRY STV_DEFAULT"
_Z11findSimilarPfS_iiS_:
.text._Z11findSimilarPfS_iiS_:
[----:B------:R-:W-:Y:S01]  /*0000*/  LDC R1, c[0x0][0x37c] ;  /* 0x0000df00ff017b82 */ /* 0x000fe20000000800 */
[----:B------:R-:W0:Y:S07]  /*0010*/  S2R R3, SR_TID.X ;  /* 0x0000000000037919 */ /* 0x000e2e0000002100 */
[----:B------:R-:W1:Y:S01]  /*0020*/  LDC R7, c[0x0][0x364] ;  /* 0x0000d900ff077b82 */ /* 0x000e620000000800 */
[----:B------:R-:W2:Y:S01]  /*0030*/  LDCU.64 UR6, c[0x0][0x390] ;  /* 0x00007200ff0677ac */ /* 0x000ea20008000a00 */
[----:B------:R-:W1:Y:S06]  /*0040*/  S2R R2, SR_TID.Y ;  /* 0x0000000000027919 */ /* 0x000e6c0000002200 */
[----:B------:R-:W0:Y:S08]  /*0050*/  S2UR UR5, SR_CTAID.X ;  /* 0x00000000000579c3 */ /* 0x000e300000002500 */
[----:B------:R-:W0:Y:S08]  /*0060*/  LDC R0, c[0x0][0x360] ;  /* 0x0000d800ff007b82 */ /* 0x000e300000000800 */
[----:B------:R-:W1:Y:S01]  /*0070*/  S2UR UR4, SR_CTAID.Y ;  /* 0x00000000000479c3 */ /* 0x000e620000002600 */
[----:B0-----:R-:W-:-:S05]  /*0080*/  IMAD R0, R0, UR5, R3 ;  /* 0x0000000500007c24 */ /* 0x001fca000f8e0203 */
[----:B--2---:R-:W-:Y:S01]  /*0090*/  ISETP.GE.AND P0, PT, R0, UR7, PT ;  /* 0x0000000700007c0c */ /* 0x004fe2000bf06270 */
[----:B-1----:R-:W-:-:S05]  /*00a0*/  IMAD R7, R7, UR4, R2 ;  /* 0x0000000407077c24 */ /* 0x002fca000f8e0202 */
[----:B------:R-:W-:-:S13]  /*00b0*/  ISETP.GE.OR P0, PT, R7, UR6, P0 ;  /* 0x0000000607007c0c */ /* 0x000fda0008706670 */
[----:B------:R-:W-:Y:S05]  /*00c0*/  @P0 EXIT ;  /* 0x000000000000094d */ /* 0x000fea0003800000 */
[----:B------:R-:W0:Y:S01]  /*00d0*/  LDC.64 R2, c[0x0][0x380] ;  /* 0x0000e000ff027b82 */ /* 0x000e220000000a00 */
[----:B------:R-:W1:Y:S01]  /*00e0*/  LDCU.64 UR4, c[0x0][0x358] ;  /* 0x00006b00ff0477ac */ /* 0x000e620008000a00 */
[----:B------:R-:W-:-:S06]  /*00f0*/  IMAD R9, R7, UR7, R0 ;  /* 0x0000000707097c24 */ /* 0x000fcc000f8e0200 */
[----:B------:R-:W2:Y:S01]  /*0100*/  LDC.64 R4, c[0x0][0x388] ;  /* 0x0000e200ff047b82 */ /* 0x000ea20000000a00 */
[----:B0-----:R-:W-:-:S06]  /*0110*/  IMAD.WIDE R2, R9, 0x4, R2 ;  /* 0x0000000409027825 */ /* 0x001fcc00078e0202 */
[----:B-1----:R-:W3:Y:S01]  /*0120*/  LDG.E R2, desc[UR4][R2.64] ;  /* 0x0000000402027981 */ /* 0x002ee2000c1e1900 */
[----:B--2---:R-:W-:-:S06]  /*0130*/  IMAD.WIDE R4, R0, 0x4, R4 ;  /* 0x0000000400047825 */ /* 0x004fcc00078e0204 */
[----:B------:R-:W3:Y:S02]  /*0140*/  LDG.E R5, desc[UR4][R4.64] ;  /* 0x0000000404057981 */ /* 0x000ee4000c1e1900 */
[----:B---3--:R-:W-:-:S13]  /*0150*/  FSETP.NEU.AND P0, PT, R2, R5, PT ;  /* 0x000000050200720b */ /* 0x008fda0003f0d000 */
[----:B------:R-:W-:Y:S05]  /*0160*/  @!P0 EXIT ;  /* 0x000000000000894d */ /* 0x000fea0003800000 */
[----:B------:R-:W0:Y:S02]  /*0170*/  LDC.64 R2, c[0x0][0x398] ;  /* 0x0000e600ff027b82 */ /* 0x000e240000000a00 */
[----:B0-----:R-:W-:-:S05]  /*0180*/  IMAD.WIDE.U32 R2, R7, 0x4, R2 ;  /* 0x0000000407027825 */ /* 0x001fca00078e0002 */
[----:B------:R-:W-:Y:S01]  /*0190*/  STG.E desc[UR4][R2.64], RZ ;  /* 0x000000ff02007986 */ /* 0x000fe2000c101904 */
[----:B------:R-:W-:Y:S05]  /*01a0*/  EXIT ;  /* 0x000000000000794d */ /* 0x000fea0003800000 */
.L_x_0:
[----:B------:R-:W-:-:S00]  /*01b0*/  BRA `(.L_x_0) ;  /* 0xfffffffc00fc7947 */ /* 0x000fc0000383ffff */
[----:B------:R-:W-:-:S00]  /*01c0*/  NOP ;  /* 0x0000000000007918 */ /* 0x000fc00000000000 */
        /* <DEDUP_REMOVED lines=11> */
.L_x_1:


//--------------------- .nv.shared.reserved.0     --------------------------
	.section	.nv.shared.reserved.0,"aw",@nobits
	.weak		__nv_reservedSMEM_offset_0_alias
	.size		__nv_reservedSMEM_offset_0_alias, 0, 64
	.other		__nv_reservedSMEM_offset_0_alias,@"STO_CUDA_RESERVED_SHARED STV_DEFAULT"
__nv_reservedSMEM_offset_0_alias:
	.zero		0
	.zero		64


//--------------------- .nv.constant0._Z11findSimilarPfS_iiS_ --------------------------
	.section	.nv.constant0._Z11findSimilarPfS_iiS_,"a",@progbits
	.sectionflags	@""
	.align	4
.nv.constant0._Z11findSimilarPfS_iiS_:
	.zero		928


//--------------------- SYMBOLS --------------------------

	.type		.nv.reservedSmem.offset0,@object
	.size		.nv.reservedSmem.offset0,0x4
